	.headerflags	@"EF_CUDA_TEXMODE_UNIFIED EF_CUDA_64BIT_ADDRESS EF_CUDA_ACCELERATORS EF_CUDA_SM90 EF_CUDA_VIRTUAL_SM(EF_CUDA_SM90)"
	.elftype	@"ET_EXEC"


//--------------------- .nv.info                  --------------------------
	.section	.nv.info,"",@"SHT_CUDA_INFO"
	.align	4


	//----- nvinfo : EIATTR_REGCOUNT
	.align		4
        /*0000*/ 	.byte	0x04, 0x2f
        /*0002*/ 	.short	(.L_3 - .L_2)
	.align		4
.L_2:
        /*0004*/ 	.word	index@(triton_poi_fused_clone_10)
        /*0008*/ 	.word	0x00000015


	//----- nvinfo : EIATTR_MIN_STACK_SIZE
	.align		4
.L_3:
        /*000c*/ 	.byte	0x04, 0x12
        /*000e*/ 	.short	(.L_5 - .L_4)
	.align		4
.L_4:
        /*0010*/ 	.word	index@(triton_poi_fused_clone_10)
        /*0014*/ 	.word	0x00000000


	//----- nvinfo : EIATTR_FRAME_SIZE
	.align		4
.L_5:
        /*0018*/ 	.byte	0x04, 0x11
        /*001a*/ 	.short	(.L_7 - .L_6)
	.align		4
.L_6:
        /*001c*/ 	.word	index@(triton_poi_fused_clone_10)
        /*0020*/ 	.word	0x00000000


	//----- nvinfo : EIATTR_MIN_STACK_SIZE
	.align		4
.L_7:
        /*0024*/ 	.byte	0x04, 0x12
        /*0026*/ 	.short	(.L_9 - .L_8)
	.align		4
.L_8:
        /*0028*/ 	.word	index@(triton_poi_fused_clone_10)
        /*002c*/ 	.word	0x00000000
.L_9:


//--------------------- .nv.info.triton_poi_fused_clone_10 --------------------------
	.section	.nv.info.triton_poi_fused_clone_10,"",@"SHT_CUDA_INFO"
	.sectionflags	@""
	.align	4


	//----- nvinfo : EIATTR_CUDA_API_VERSION
	.align		4
        /*0000*/ 	.byte	0x04, 0x37
        /*0002*/ 	.short	(.L_11 - .L_10)
.L_10:
        /*0004*/ 	.word	0x0000007c


	//----- nvinfo : EIATTR_KPARAM_INFO
	.align		4
.L_11:
        /*0008*/ 	.byte	0x04, 0x17
        /*000a*/ 	.short	(.L_13 - .L_12)
.L_12:
        /*000c*/ 	.word	0x00000000
        /*0010*/ 	.short	0x0006
        /*0012*/ 	.short	0x0030
        /*0014*/ 	.byte	0x00, 0xf0, 0x11, 0x00


	//----- nvinfo : EIATTR_KPARAM_INFO
	.align		4
.L_13:
        /*0018*/ 	.byte	0x04, 0x17
        /*001a*/ 	.short	(.L_15 - .L_14)
.L_14:
        /*001c*/ 	.word	0x00000000
        /*0020*/ 	.short	0x0005
        /*0022*/ 	.short	0x0028
        /*0024*/ 	.byte	0x00, 0xf4, 0x21, 0x00


	//----- nvinfo : EIATTR_KPARAM_INFO
	.align		4
.L_15:
        /*0028*/ 	.byte	0x04, 0x17
        /*002a*/ 	.short	(.L_17 - .L_16)
.L_16:
        /*002c*/ 	.word	0x00000000
        /*0030*/ 	.short	0x0004
        /*0032*/ 	.short	0x0020
        /*0034*/ 	.byte	0x00, 0xf4, 0x21, 0x00


	//----- nvinfo : EIATTR_KPARAM_INFO
	.align		4
.L_17:
        /*0038*/ 	.byte	0x04, 0x17
        /*003a*/ 	.short	(.L_19 - .L_18)
.L_18:
        /*003c*/ 	.word	0x00000000
        /*0040*/ 	.short	0x0003
        /*0042*/ 	.short	0x0018
        /*0044*/ 	.byte	0x00, 0xf4, 0x21, 0x00


	//----- nvinfo : EIATTR_KPARAM_INFO
	.align		4
.L_19:
        /*0048*/ 	.byte	0x04, 0x17
        /*004a*/ 	.short	(.L_21 - .L_20)
.L_20:
        /*004c*/ 	.word	0x00000000
        /*0050*/ 	.short	0x0002
        /*0052*/ 	.short	0x0010
        /*0054*/ 	.byte	0x00, 0xf4, 0x21, 0x00


	//----- nvinfo : EIATTR_KPARAM_INFO
	.align		4
.L_21:
        /*0058*/ 	.byte	0x04, 0x17
        /*005a*/ 	.short	(.L_23 - .L_22)
.L_22:
        /*005c*/ 	.word	0x00000000
        /*0060*/ 	.short	0x0001
        /*0062*/ 	.short	0x0008
        /*0064*/ 	.byte	0x00, 0xf4, 0x21, 0x00


	//----- nvinfo : EIATTR_KPARAM_INFO
	.align		4
.L_23:
        /*0068*/ 	.byte	0x04, 0x17
        /*006a*/ 	.short	(.L_25 - .L_24)
.L_24:
        /*006c*/ 	.word	0x00000000
        /*0070*/ 	.short	0x0000
        /*0072*/ 	.short	0x0000
        /*0074*/ 	.byte	0x00, 0xf4, 0x21, 0x00


	//----- nvinfo : EIATTR_SPARSE_MMA_MASK
	.align		4
.L_25:
        /*0078*/ 	.byte	0x03, 0x50
        /*007a*/ 	.short	0x0000


	//----- nvinfo : EIATTR_MAXREG_COUNT
	.align		4
        /*007c*/ 	.byte	0x03, 0x1b
        /*007e*/ 	.short	0x00ff


	//----- nvinfo : EIATTR_EXIT_INSTR_OFFSETS
	.align		4
        /*0080*/ 	.byte	0x04, 0x1c
        /*0082*/ 	.short	(.L_27 - .L_26)


	//   ....[0]....
.L_26:
        /*0084*/ 	.word	0x000004a0


	//----- nvinfo : EIATTR_REQNTID
	.align		4
.L_27:
        /*0088*/ 	.byte	0x04, 0x10
        /*008a*/ 	.short	(.L_29 - .L_28)
.L_28:
        /*008c*/ 	.word	0x00000100
        /*0090*/ 	.word	0x00000001
        /*0094*/ 	.word	0x00000001


	//----- nvinfo : EIATTR_CBANK_PARAM_SIZE
	.align		4
.L_29:
        /*0098*/ 	.byte	0x03, 0x19
        /*009a*/ 	.short	0x0034


	//----- nvinfo : EIATTR_PARAM_CBANK
	.align		4
        /*009c*/ 	.byte	0x04, 0x0a
        /*009e*/ 	.short	(.L_31 - .L_30)
	.align		4
.L_30:
        /*00a0*/ 	.word	index@(.nv.constant0.triton_poi_fused_clone_10)
        /*00a4*/ 	.short	0x0210
        /*00a6*/ 	.short	0x0034


	//----- nvinfo : EIATTR_SW_WAR
	.align		4
.L_31:
        /*00a8*/ 	.byte	0x04, 0x36
        /*00aa*/ 	.short	(.L_33 - .L_32)
.L_32:
        /*00ac*/ 	.word	0x00000008
.L_33:


//--------------------- .nv.callgraph             --------------------------
	.section	.nv.callgraph,"",@"SHT_CUDA_CALLGRAPH"
	.align	4
	.sectionentsize	8
	.align		4
        /*0000*/ 	.word	0x00000000
	.align		4
        /*0004*/ 	.word	0xffffffff
	.align		4
        /*0008*/ 	.word	0x00000000
	.align		4
        /*000c*/ 	.word	0xfffffffe
	.align		4
        /*0010*/ 	.word	0x00000000
	.align		4
        /*0014*/ 	.word	0xfffffffd
	.align		4
        /*0018*/ 	.word	0x00000000
	.align		4
        /*001c*/ 	.word	0xfffffffc


//--------------------- .nv.constant4             --------------------------
	.section	.nv.constant4,"a",@progbits
	.align	8
	.align		8
.nv.constant4:
        /*0000*/ 	.dword	_$_str
	.align		8
        /*0008*/ 	.dword	_$_str_$_2


//--------------------- .text.triton_poi_fused_clone_10 --------------------------
	.section	.text.triton_poi_fused_clone_10,"ax",@progbits
	.align	128
        .global         triton_poi_fused_clone_10
        .type           triton_poi_fused_clone_10,@function
        .size           triton_poi_fused_clone_10,(.L_x_1 - triton_poi_fused_clone_10)
        .other          triton_poi_fused_clone_10,@"STO_CUDA_ENTRY STV_DEFAULT"
triton_poi_fused_clone_10:
.text.triton_poi_fused_clone_10:
[----:B------:R-:W-:Y:S01]  /*0000*/  LDC R1, c[0x0][0x28] ;  /* 0x00000a00ff017b82 */ /* 0x000fe20000000800 */
[----:B------:R-:W1:Y:S07]  /*0010*/  S2R R0, SR_TID.X ;  /* 0x0000000000007919 */ /* 0x000e6e0000002100 */
[----:B------:R-:W2:Y:S01]  /*0020*/  LDC.64 R6, c[0x0][0x220] ;  /* 0x00008800ff067b82 */ /* 0x000ea20000000a00 */
[----:B------:R-:W-:Y:S01]  /*0030*/  ULDC.64 UR4, c[0x0][0x208] ;  /* 0x0000820000047ab9 */ /* 0x000fe20000000a00 */
[----:B------:R-:W3:Y:S01]  /*0040*/  S2R R3, SR_CTAID.X ;  /* 0x0000000000037919 */ /* 0x000ee20000002500 */
[----:B------:R-:W-:-:S05]  /*0050*/  HFMA2.MMA R17, -RZ, RZ, 0, 4.02927398681640625e-05 ;  /* 0x000002a4ff117435 */ /* 0x000fca00000001ff */
[----:B------:R-:W4:Y:S01]  /*0060*/  LDC.64 R10, c[0x0][0x218] ;  /* 0x00008600ff0a7b82 */ /* 0x000f220000000a00 */
[----:B-1----:R-:W-:-:S04]  /*0070*/  SHF.L.U32 R0, R0, 0x1, RZ ;  /* 0x0000000100007819 */ /* 0x002fc800000006ff */
[----:B------:R-:W-:-:S04]  /*0080*/  LOP3.LUT R0, R0, 0x1fe, RZ, 0xc0, !PT ;  /* 0x000001fe00007812 */ /* 0x000fc800078ec0ff */
[----:B---3--:R-:W-:-:S05]  /*0090*/  LEA R0, R3, R0, 0x9 ;  /* 0x0000000003007211 */ /* 0x008fca00078e48ff */
[----:B------:R-:W-:-:S05]  /*00a0*/  IMAD.HI R2, R0, 0x38e38e39, RZ ;  /* 0x38e38e3900027827 */ /* 0x000fca00078e02ff */
[----:B------:R-:W-:-:S04]  /*00b0*/  SHF.R.U32.HI R3, RZ, 0x1f, R2 ;  /* 0x0000001fff037819 */ /* 0x000fc80000011602 */
[----:B------:R-:W-:-:S04]  /*00c0*/  LEA.HI.SX32 R14, R2, R3, 0x19 ;  /* 0x00000003020e7211 */ /* 0x000fc800078fcaff */
[----:B------:R-:W-:-:S04]  /*00d0*/  SHF.R.S32.HI R3, RZ, 0x1f, R14 ;  /* 0x0000001fff037819 */ /* 0x000fc8000001140e */
[----:B------:R-:W-:-:S04]  /*00e0*/  LEA.HI R3, R3, R14, RZ, 0x8 ;  /* 0x0000000e03037211 */ /* 0x000fc800078f40ff */
[----:B------:R-:W-:-:S04]  /*00f0*/  LOP3.LUT R3, R3, 0xffffff00, RZ, 0xc0, !PT ;  /* 0xffffff0003037812 */ /* 0x000fc800078ec0ff */
[----:B------:R-:W-:-:S05]  /*0100*/  IADD3 R2, R14, -R3, RZ ;  /* 0x800000030e027210 */ /* 0x000fca0007ffe0ff */
[----:B--2---:R-:W-:-:S05]  /*0110*/  IMAD.WIDE R6, R2, 0x4, R6 ;  /* 0x0000000402067825 */ /* 0x004fca00078e0206 */
[----:B------:R1:W2:Y:S01]  /*0120*/  LDG.E.EL R3, desc[UR4][R6.64] ;  /* 0x0000000406037981 */ /* 0x0002a2000c2e1900 */
[----:B------:R-:W-:Y:S01]  /*0130*/  IMAD.HI R4, R0, 0x2aaaaaab, RZ ;  /* 0x2aaaaaab00047827 */ /* 0x000fe200078e02ff */
[----:B------:R-:W-:-:S03]  /*0140*/  IADD3 R12, R0, 0x1, RZ ;  /* 0x00000001000c7810 */ /* 0x000fc60007ffe0ff */
[----:B------:R-:W-:Y:S01]  /*0150*/  IMAD R18, R14, R17, 0x1b ;  /* 0x0000001b0e127424 */ /* 0x000fe200078e0211 */
[----:B------:R-:W-:Y:S01]  /*0160*/  SHF.R.U32.HI R5, RZ, 0x1f, R4 ;  /* 0x0000001fff057819 */ /* 0x000fe20000011604 */
[----:B------:R-:W-:-:S03]  /*0170*/  IMAD.HI R8, R12, 0x2aaaaaab, RZ ;  /* 0x2aaaaaab0c087827 */ /* 0x000fc600078e02ff */
[----:B------:R-:W-:Y:S01]  /*0180*/  LEA.HI.SX32 R13, R4, R5, 0x1e ;  /* 0x00000005040d7211 */ /* 0x000fe200078ff2ff */
[----:B-1----:R-:W1:Y:S01]  /*0190*/  LDC.64 R6, c[0x0][0x230] ;  /* 0x00008c00ff067b82 */ /* 0x002e620000000a00 */
[----:B------:R-:W-:Y:S01]  /*01a0*/  SHF.R.U32.HI R9, RZ, 0x1f, R8 ;  /* 0x0000001fff097819 */ /* 0x000fe20000011608 */
[----:B----4-:R-:W-:-:S03]  /*01b0*/  IMAD.WIDE R10, R2, 0x4, R10 ;  /* 0x00000004020a7825 */ /* 0x010fc600078e020a */
[----:B------:R-:W-:Y:S01]  /*01c0*/  LEA.HI R15, R8, R9, RZ, 0x1e ;  /* 0x00000009080f7211 */ /* 0x000fe200078ff0ff */
[C---:B------:R-:W-:Y:S02]  /*01d0*/  IMAD.HI R16, R13.reuse, 0x2aaaaaab, RZ ;  /* 0x2aaaaaab0d107827 */ /* 0x040fe400078e02ff */
[----:B------:R-:W3:Y:S01]  /*01e0*/  LDC.64 R4, c[0x0][0x210] ;  /* 0x00008400ff047b82 */ /* 0x000ee20000000a00 */
[----:B------:R4:W5:Y:S01]  /*01f0*/  LDG.E.EL R11, desc[UR4][R10.64] ;  /* 0x000000040a0b7981 */ /* 0x000962000c2e1900 */
[----:B------:R-:W-:Y:S01]  /*0200*/  IMAD R14, R13, -0x18, R0 ;  /* 0xffffffe80d0e7824 */ /* 0x000fe200078e0200 */
[----:B------:R-:W-:Y:S01]  /*0210*/  SHF.R.U32.HI R17, RZ, 0x1f, R16 ;  /* 0x0000001fff117819 */ /* 0x000fe20000011610 */
[----:B------:R-:W-:-:S03]  /*0220*/  IMAD R15, R15, -0x18, R12 ;  /* 0xffffffe80f0f7824 */ /* 0x000fc600078e020c */
[----:B------:R-:W-:Y:S01]  /*0230*/  LEA.HI R16, R16, R17, RZ, 0x1e ;  /* 0x0000001110107211 */ /* 0x000fe200078ff0ff */
[----:B------:R-:W1:Y:S01]  /*0240*/  LDC.64 R8, c[0x0][0x228] ;  /* 0x00008a00ff087b82 */ /* 0x000e620000000a00 */
[----:B------:R-:W-:Y:S02]  /*0250*/  IADD3 R17, R14, R18, RZ ;  /* 0x000000120e117210 */ /* 0x000fe40007ffe0ff */
[----:B------:R-:W-:Y:S01]  /*0260*/  IADD3 R15, R15, R18, RZ ;  /* 0x000000120f0f7210 */ /* 0x000fe20007ffe0ff */
[----:B------:R-:W-:-:S04]  /*0270*/  IMAD R16, R16, -0x18, R13 ;  /* 0xffffffe810107824 */ /* 0x000fc800078e020d */
[C---:B------:R-:W-:Y:S02]  /*0280*/  IMAD R13, R16.reuse, 0x1a, R17 ;  /* 0x0000001a100d7824 */ /* 0x040fe400078e0211 */
[----:B------:R-:W-:Y:S02]  /*0290*/  IMAD R15, R16, 0x1a, R15 ;  /* 0x0000001a100f7824 */ /* 0x000fe400078e020f */
[----:B---3--:R-:W-:-:S04]  /*02a0*/  IMAD.WIDE R12, R13, 0x4, R4 ;  /* 0x000000040d0c7825 */ /* 0x008fc800078e0204 */
[----:B------:R-:W-:Y:S02]  /*02b0*/  IMAD.WIDE R4, R15, 0x4, R4 ;  /* 0x000000040f047825 */ /* 0x000fe400078e0204 */
[----:B------:R-:W5:Y:S02]  /*02c0*/  LDG.E R12, desc[UR4][R12.64] ;  /* 0x000000040c0c7981 */ /* 0x000f64000c1e1900 */
[C---:B01----:R-:W-:Y:S02]  /*02d0*/  IMAD.WIDE R8, R2.reuse, 0x4, R8 ;  /* 0x0000000402087825 */ /* 0x043fe400078e0208 */
[----:B------:R-:W3:Y:S02]  /*02e0*/  LDG.E R4, desc[UR4][R4.64] ;  /* 0x0000000404047981 */ /* 0x000ee4000c1e1900 */
[----:B------:R-:W-:Y:S02]  /*02f0*/  IMAD.WIDE R6, R2, 0x4, R6 ;  /* 0x0000000402067825 */ /* 0x000fe400078e0206 */
[----:B------:R-:W3:Y:S04]  /*0300*/  LDG.E.EL R8, desc[UR4][R8.64] ;  /* 0x0000000408087981 */ /* 0x000ee8000c2e1900 */
[----:B------:R-:W3:Y:S01]  /*0310*/  LDG.E.EL R7, desc[UR4][R6.64] ;  /* 0x0000000406077981 */ /* 0x000ee2000c2e1900 */
[----:B----4-:R-:W-:Y:S01]  /*0320*/  MOV R10, 0x3e800000 ;  /* 0x3e800000000a7802 */ /* 0x010fe20000000f00 */
[----:B--2---:R-:W-:-:S02]  /*0330*/  FADD R14, R3, 9.9999997473787516356e-06 ;  /* 0x3727c5ac030e7421 */ /* 0x004fc40000000000 */
[----:B------:R-:W0:Y:S02]  /*0340*/  LDC.64 R2, c[0x0][0x238] ;  /* 0x00008e00ff027b82 */ /* 0x000e240000000a00 */
[----:B------:R-:W1:Y:S02]  /*0350*/  MUFU.SQRT R15, R14 ;  /* 0x0000000e000f7308 */ /* 0x000e640000002000 */
[C---:B-1----:R-:W-:Y:S02]  /*0360*/  FSETP.GT.AND P0, PT, R15.reuse, 8.50705917302346158658e+37, PT ;  /* 0x7e8000000f00780b */ /* 0x042fe40003f04000 */
[----:B------:R-:W-:-:S11]  /*0370*/  FSETP.GEU.AND P1, PT, R15, 1.175494350822287508e-38, PT ;  /* 0x008000000f00780b */ /* 0x000fd60003f2e000 */
[----:B------:R-:W-:-:S04]  /*0380*/  @P0 FMUL R15, R15, 0.25 ;  /* 0x3e8000000f0f0820 */ /* 0x000fc80000400000 */
[----:B------:R-:W-:-:S06]  /*0390*/  @!P1 FMUL R15, R15, 16777216 ;  /* 0x4b8000000f0f9820 */ /* 0x000fcc0000400000 */
[----:B------:R-:W1:Y:S01]  /*03a0*/  MUFU.RCP R15, R15 ;  /* 0x0000000f000f7308 */ /* 0x000e620000001000 */
[----:B------:R-:W-:-:S05]  /*03b0*/  FSEL R10, R10, 1, P0 ;  /* 0x3f8000000a0a7808 */ /* 0x000fca0000000000 */
[----:B------:R-:W-:Y:S01]  /*03c0*/  @!P1 FMUL R10, R10, 16777216 ;  /* 0x4b8000000a0a9820 */ /* 0x000fe20000400000 */
[--C-:B-----5:R-:W-:Y:S01]  /*03d0*/  FADD R12, R12, -R11.reuse ;  /* 0x8000000b0c0c7221 */ /* 0x120fe20000000000 */
[----:B---3--:R-:W-:Y:S02]  /*03e0*/  FADD R4, R4, -R11 ;  /* 0x8000000b04047221 */ /* 0x008fe40000000000 */
[----:B-1----:R-:W-:-:S04]  /*03f0*/  FMUL R5, R15, R10 ;  /* 0x0000000a0f057220 */ /* 0x002fc80000400000 */
[-C--:B------:R-:W-:Y:S01]  /*0400*/  FMUL R12, R12, R5.reuse ;  /* 0x000000050c0c7220 */ /* 0x080fe20000400000 */
[----:B------:R-:W-:-:S03]  /*0410*/  FMUL R4, R4, R5 ;  /* 0x0000000504047220 */ /* 0x000fc60000400000 */
[C-C-:B------:R-:W-:Y:S01]  /*0420*/  FFMA R12, R8.reuse, R12, R7.reuse ;  /* 0x0000000c080c7223 */ /* 0x140fe20000000007 */
[----:B------:R-:W-:-:S04]  /*0430*/  FFMA R4, R8, R4, R7 ;  /* 0x0000000408047223 */ /* 0x000fc80000000007 */
[----:B------:R-:W-:Y:S02]  /*0440*/  FSETP.GEU.AND P0, PT, R12, RZ, PT ;  /* 0x000000ff0c00720b */ /* 0x000fe40003f0e000 */
[----:B------:R-:W-:Y:S01]  /*0450*/  FSETP.GEU.AND P1, PT, R4, RZ, PT ;  /* 0x000000ff0400720b */ /* 0x000fe20003f2e000 */
[----:B0-----:R-:W-:Y:S01]  /*0460*/  IMAD.WIDE R2, R0, 0x4, R2 ;  /* 0x0000000400027825 */ /* 0x001fe200078e0202 */
[----:B------:R-:W-:Y:S02]  /*0470*/  FSEL R12, R12, RZ, P0 ;  /* 0x000000ff0c0c7208 */ /* 0x000fe40000000000 */
[----:B------:R-:W-:-:S05]  /*0480*/  FSEL R13, R4, RZ, P1 ;  /* 0x000000ff040d7208 */ /* 0x000fca0000800000 */
[----:B------:R-:W-:Y:S01]  /*0490*/  STG.E.64 desc[UR4][R2.64], R12 ;  /* 0x0000000c02007986 */ /* 0x000fe2000c101b04 */
[----:B------:R-:W-:Y:S05]  /*04a0*/  EXIT ;  /* 0x000000000000794d */ /* 0x000fea0003800000 */
.L_x_0:
[----:B------:R-:W-:-:S00]  /*04b0*/  BRA `(.L_x_0) ;  /* 0xfffffffc00fc7947 */ /* 0x000fc0000383ffff */
[----:B------:R-:W-:-:S00]  /*04c0*/  NOP ;  /* 0x0000000000007918 */ /* 0x000fc00000000000 */
        /* <DEDUP_REMOVED lines=11> */
.L_x_1:


//--------------------- .nv.global.init           --------------------------
	.section	.nv.global.init,"aw",@progbits
.nv.global.init:
	.type		_$_str,@object
	.size		_$_str,(_$_str_$_2 - _$_str)
_$_str:
        /*0000*/ 	.byte	0x5f, 0x5f, 0x43, 0x55, 0x44, 0x41, 0x5f, 0x46, 0x54, 0x5a, 0x00
	.type		_$_str_$_2,@object
	.size		_$_str_$_2,(.L_1 - _$_str_$_2)
_$_str_$_2:
        /*000b*/ 	.byte	0x5f, 0x5f, 0x43, 0x55, 0x44, 0x41, 0x5f, 0x50, 0x52, 0x45, 0x43, 0x5f, 0x53, 0x51, 0x52, 0x54
        /*001b*/ 	.byte	0x00
.L_1:


//--------------------- .nv.constant0.triton_poi_fused_clone_10 --------------------------
	.section	.nv.constant0.triton_poi_fused_clone_10,"a",@progbits
	.sectionflags	@""
	.align	4
.nv.constant0.triton_poi_fused_clone_10:
	.zero		580
